//
// Generated by NVIDIA NVVM Compiler
//
// Compiler Build ID: CL-36424714
// Cuda compilation tools, release 13.0, V13.0.88
// Based on NVVM 20.0.0
//

.version 9.0
.target sm_100
.address_size 64

	// .globl	_Z3dodv
.extern .func  (.param .b32 func_retval0) vprintf
(
	.param .b64 vprintf_param_0,
	.param .b64 vprintf_param_1
)
;
.global .align 1 .b8 $str[12] = {10, 32, 72, 101, 108, 108, 111, 32, 37, 100, 32};
.global .align 1 .b8 $str$1[11] = {10, 32, 116, 104, 114, 101, 97, 100, 49, 32};
.global .align 1 .b8 $str$2[12] = {10, 32, 116, 104, 114, 101, 97, 100, 32, 50, 32};
.global .align 1 .b8 $str$3[15] = {10, 32, 116, 104, 114, 101, 97, 100, 50, 53, 32, 37, 100, 32};
.global .align 1 .b8 $str$4[12] = {10, 32, 119, 97, 115, 116, 101, 32, 37, 100, 32};

.visible .entry _Z3dodv()
{
	.local .align 8 .b8 	__local_depot0[8];
	.reg .b64 	%SP;
	.reg .b64 	%SPL;
	.reg .pred 	%p<5>;
	.reg .b32 	%r<15>;
	.reg .b64 	%rd<18>;

	mov.u64 	%SPL, __local_depot0;
	cvta.local.u64 	%SP, %SPL;
	add.u64 	%rd2, %SP, 0;
	add.u64 	%rd1, %SPL, 0;
	mov.u32 	%r1, %tid.x;
	setp.gt.u32 	%p1, %r1, 9;
	@%p1 bra 	$L__BB0_5;
	st.local.u32 	[%rd1], %r1;
	mov.u64 	%rd9, $str;
	cvta.global.u64 	%rd10, %rd9;
	{ // callseq 2, 0
	.param .b64 param0;
	st.param.b64 	[param0], %rd10;
	.param .b64 param1;
	st.param.b64 	[param1], %rd2;
	.param .b32 retval0;
	call.uni (retval0), 
	vprintf, 
	(
	param0, 
	param1
	);
	ld.param.b32 	%r7, [retval0];
	} // callseq 2
	setp.eq.s32 	%p3, %r1, 2;
	@%p3 bra 	$L__BB0_4;
	setp.ne.s32 	%p4, %r1, 1;
	@%p4 bra 	$L__BB0_8;
	mov.b32 	%r12, 1;
	st.local.u32 	[%rd1], %r12;
	mov.u64 	%rd15, $str$1;
	cvta.global.u64 	%rd16, %rd15;
	{ // callseq 4, 0
	.param .b64 param0;
	st.param.b64 	[param0], %rd16;
	.param .b64 param1;
	st.param.b64 	[param1], %rd2;
	.param .b32 retval0;
	call.uni (retval0), 
	vprintf, 
	(
	param0, 
	param1
	);
	ld.param.b32 	%r13, [retval0];
	} // callseq 4
	bra.uni 	$L__BB0_8;
$L__BB0_4:
	mov.b32 	%r9, 2;
	st.local.u32 	[%rd1], %r9;
	mov.u64 	%rd12, $str$2;
	cvta.global.u64 	%rd13, %rd12;
	{ // callseq 3, 0
	.param .b64 param0;
	st.param.b64 	[param0], %rd13;
	.param .b64 param1;
	st.param.b64 	[param1], %rd2;
	.param .b32 retval0;
	call.uni (retval0), 
	vprintf, 
	(
	param0, 
	param1
	);
	ld.param.b32 	%r10, [retval0];
	} // callseq 3
	bra.uni 	$L__BB0_8;
$L__BB0_5:
	setp.ne.s32 	%p2, %r1, 25;
	@%p2 bra 	$L__BB0_7;
	mov.b32 	%r4, 25;
	st.local.u32 	[%rd1], %r4;
	mov.u64 	%rd6, $str$3;
	cvta.global.u64 	%rd7, %rd6;
	{ // callseq 1, 0
	.param .b64 param0;
	st.param.b64 	[param0], %rd7;
	.param .b64 param1;
	st.param.b64 	[param1], %rd2;
	.param .b32 retval0;
	call.uni (retval0), 
	vprintf, 
	(
	param0, 
	param1
	);
	ld.param.b32 	%r5, [retval0];
	} // callseq 1
	bra.uni 	$L__BB0_8;
$L__BB0_7:
	st.local.u32 	[%rd1], %r1;
	mov.u64 	%rd3, $str$4;
	cvta.global.u64 	%rd4, %rd3;
	{ // callseq 0, 0
	.param .b64 param0;
	st.param.b64 	[param0], %rd4;
	.param .b64 param1;
	st.param.b64 	[param1], %rd2;
	.param .b32 retval0;
	call.uni (retval0), 
	vprintf, 
	(
	param0, 
	param1
	);
	ld.param.b32 	%r2, [retval0];
	} // callseq 0
$L__BB0_8:
	ret;

}


// ===== COMPILED SASS (sm_100) =====

	.target	sm_100

	.elftype	@"ET_EXEC"


//--------------------- .note.nv.tkinfo           --------------------------
	.section	.note.nv.tkinfo,"",@"SHT_NOTE"
	.sectionflags	@"SHF_NOTE_NV_TKINFO"
	.tkinfo
        /*0018*/ 	.word	0x00000002
        /*0030*/ 	.string	""
        /*0030*/ 	.string	"ptxas"
        /*0030*/ 	.string	"Cuda compilation tools, release 13.0, V13.0.88"
        /*0030*/ 	.string	"Build cuda_13.0.r13.0/compiler.36424714_0"
        /*0030*/ 	.string	"-arch sm_100 -m 64 "



//--------------------- .note.nv.cuinfo           --------------------------
	.section	.note.nv.cuinfo,"",@"SHT_NOTE"
	.sectionflags	@"SHF_NOTE_NV_CUINFO"
        /*0018*/ 	.short	0x0002
        /*001a*/ 	.short	0x0064
        /*001c*/ 	.short	0x0082
	.zero		2


//--------------------- .nv.info                  --------------------------
	.section	.nv.info,"",@"SHT_CUDA_INFO"
	.align	4


	//----- nvinfo : EIATTR_REGCOUNT
	.align		4
        /*0000*/ 	.byte	0x04, 0x2f
        /*0002*/ 	.short	(.L_6 - .L_5)
	.align		4
.L_5:
        /*0004*/ 	.word	index@(_Z3dodv)
        /*0008*/ 	.word	0x00000018


	//----- nvinfo : EIATTR_FRAME_SIZE
	.align		4
.L_6:
        /*000c*/ 	.byte	0x04, 0x11
        /*000e*/ 	.short	(.L_8 - .L_7)
	.align		4
.L_7:
        /*0010*/ 	.word	index@(_Z3dodv)
        /*0014*/ 	.word	0x00000008


	//----- nvinfo : EIATTR_MIN_STACK_SIZE
	.align		4
.L_8:
        /*0018*/ 	.byte	0x04, 0x12
        /*001a*/ 	.short	(.L_10 - .L_9)
	.align		4
.L_9:
        /*001c*/ 	.word	index@(_Z3dodv)
        /*0020*/ 	.word	0x00000008
.L_10:


//--------------------- .nv.compat                --------------------------
	.section	.nv.compat,"",@"SHT_CUDA_COMPAT_INFO"
	.align	4
        /*0000*/ 	.byte	0x02, 0x09, 0x00, 0x00, 0x02, 0x02, 0x01, 0x00, 0x02, 0x05, 0x05, 0x00, 0x03, 0x07, 0x01, 0x01
        /*0010*/ 	.byte	0x02, 0x03, 0x00, 0x00, 0x02, 0x06, 0x01, 0x00, 0x04, 0x0b, 0x08, 0x00, 0x09, 0x00, 0x00, 0x00
        /*0020*/ 	.byte	0x00, 0x00, 0x00, 0x00


//--------------------- .nv.info._Z3dodv          --------------------------
	.section	.nv.info._Z3dodv,"",@"SHT_CUDA_INFO"
	.sectionflags	@""
	.align	4


	//----- nvinfo : EIATTR_CUDA_API_VERSION
	.align		4
        /*0000*/ 	.byte	0x04, 0x37
        /*0002*/ 	.short	(.L_12 - .L_11)
.L_11:
        /*0004*/ 	.word	0x00000082


	//----- nvinfo : EIATTR_SPARSE_MMA_MASK
	.align		4
.L_12:
        /*0008*/ 	.byte	0x03, 0x50
        /*000a*/ 	.short	0x0000


	//----- nvinfo : EIATTR_MAXREG_COUNT
	.align		4
        /*000c*/ 	.byte	0x03, 0x1b
        /*000e*/ 	.short	0x00ff


	//----- nvinfo : EIATTR_EXTERNS
	.align		4
        /*0010*/ 	.byte	0x04, 0x0f
        /*0012*/ 	.short	(.L_14 - .L_13)


	//   ....[0]....
	.align		4
.L_13:
        /*0014*/ 	.word	index@(vprintf)


	//----- nvinfo : EIATTR_MERCURY_ISA_VERSION
	.align		4
.L_14:
        /*0018*/ 	.byte	0x03, 0x5f
        /*001a*/ 	.short	0x0101


	//----- nvinfo : EIATTR_VRC_CTA_INIT_COUNT
	.align		4
        /*001c*/ 	.byte	0x02, 0x4a
	.zero		1
	.zero		1


	//----- nvinfo : EIATTR_SYSCALL_OFFSETS
	.align		4
        /*0020*/ 	.byte	0x04, 0x46
        /*0022*/ 	.short	(.L_16 - .L_15)


	//   ....[0]....
.L_15:
        /*0024*/ 	.word	0x00000120


	//   ....[1]....
        /*0028*/ 	.word	0x00000200


	//   ....[2]....
        /*002c*/ 	.word	0x000002c0


	//   ....[3]....
        /*0030*/ 	.word	0x000003a0


	//   ....[4]....
        /*0034*/ 	.word	0x00000450


	//----- nvinfo : EIATTR_EXIT_INSTR_OFFSETS
	.align		4
.L_16:
        /*0038*/ 	.byte	0x04, 0x1c
        /*003a*/ 	.short	(.L_18 - .L_17)


	//   ....[0]....
.L_17:
        /*003c*/ 	.word	0x00000160


	//   ....[1]....
        /*0040*/ 	.word	0x00000210


	//   ....[2]....
        /*0044*/ 	.word	0x000002d0


	//   ....[3]....
        /*0048*/ 	.word	0x000003b0


	//   ....[4]....
        /*004c*/ 	.word	0x00000460


	//----- nvinfo : EIATTR_CRS_STACK_SIZE
	.align		4
.L_18:
        /*0050*/ 	.byte	0x04, 0x1e
        /*0052*/ 	.short	(.L_20 - .L_19)
.L_19:
        /*0054*/ 	.word	0x00000000


	//----- nvinfo : EIATTR_SW_WAR
	.align		4
.L_20:
        /*0058*/ 	.byte	0x04, 0x36
        /*005a*/ 	.short	(.L_22 - .L_21)
.L_21:
        /*005c*/ 	.word	0x00000008
.L_22:


//--------------------- .nv.callgraph             --------------------------
	.section	.nv.callgraph,"",@"SHT_CUDA_CALLGRAPH"
	.align	4
	.sectionentsize	8
	.align		4
        /*0000*/ 	.word	0x00000000
	.align		4
        /*0004*/ 	.word	0xffffffff
	.align		4
        /*0008*/ 	.word	index@(_Z3dodv)
	.align		4
        /*000c*/ 	.word	index@(vprintf)
	.align		4
        /*0010*/ 	.word	0x00000000
	.align		4
        /*0014*/ 	.word	0xfffffffe
	.align		4
        /*0018*/ 	.word	0x00000000
	.align		4
        /*001c*/ 	.word	0xfffffffd
	.align		4
        /*0020*/ 	.word	0x00000000
	.align		4
        /*0024*/ 	.word	0xfffffffc


//--------------------- .nv.constant4             --------------------------
	.section	.nv.constant4,"a",@progbits
	.align	8
	.align		8
.nv.constant4:
        /*0000*/ 	.dword	vprintf
	.align		8
        /*0008*/ 	.dword	$str
	.align		8
        /*0010*/ 	.dword	$str$1
	.align		8
        /*0018*/ 	.dword	$str$2
	.align		8
        /*0020*/ 	.dword	$str$3
	.align		8
        /*0028*/ 	.dword	$str$4


//--------------------- .text._Z3dodv             --------------------------
	.section	.text._Z3dodv,"ax",@progbits
	.align	128
        .global         _Z3dodv
        .type           _Z3dodv,@function
        .size           _Z3dodv,(.L_x_9 - _Z3dodv)
        .other          _Z3dodv,@"STO_CUDA_ENTRY STV_DEFAULT"
_Z3dodv:
.text._Z3dodv:
[----:B------:R-:W0:Y:S01]  /*0000*/  LDC R1, c[0x0][0x37c] ;  /* 0x0000df00ff017b82 */ /* 0x000e220000000800 */
[----:B------:R-:W1:Y:S01]  /*0010*/  S2R R18, SR_TID.X ;  /* 0x0000000000127919 */ /* 0x000e620000002100 */
[----:B------:R-:W2:Y:S01]  /*0020*/  LDCU UR4, c[0x0][0x2f8] ;  /* 0x00005f00ff0477ac */ /* 0x000ea20008000800 */
[----:B0-----:R-:W-:Y:S01]  /*0030*/  VIADD R1, R1, 0xfffffff8 ;  /* 0xfffffff801017836 */ /* 0x001fe20000000000 */
[----:B------:R-:W0:Y:S04]  /*0040*/  LDCU UR5, c[0x0][0x2fc] ;  /* 0x00005f80ff0577ac */ /* 0x000e280008000800 */
[----:B--2---:R-:W-:-:S05]  /*0050*/  IADD3 R16, P1, PT, R1, UR4, RZ ;  /* 0x0000000401107c10 */ /* 0x004fca000ff3e0ff */
[----:B0-----:R-:W-:Y:S01]  /*0060*/  IMAD.X R2, RZ, RZ, UR5, P1 ;  /* 0x00000005ff027e24 */ /* 0x001fe200088e06ff */
[----:B-1----:R-:W-:-:S13]  /*0070*/  ISETP.GT.U32.AND P0, PT, R18, 0x9, PT ;  /* 0x000000091200780c */ /* 0x002fda0003f04070 */
[----:B------:R-:W-:Y:S05]  /*0080*/  @P0 BRA `(.L_x_0) ;  /* 0x0000000000940947 */ /* 0x000fea0003800000 */
[----:B------:R-:W-:Y:S01]  /*0090*/  MOV R17, 0x0 ;  /* 0x0000000000117802 */ /* 0x000fe20000000f00 */
[----:B------:R0:W-:Y:S01]  /*00a0*/  STL [R1], R18 ;  /* 0x0000001201007387 */ /* 0x0001e20000100800 */
[----:B------:R-:W1:Y:S01]  /*00b0*/  LDCU.64 UR4, c[0x4][0x8] ;  /* 0x01000100ff0477ac */ /* 0x000e620008000a00 */
[----:B------:R-:W-:Y:S01]  /*00c0*/  IMAD.MOV.U32 R6, RZ, RZ, R16 ;  /* 0x000000ffff067224 */ /* 0x000fe200078e0010 */
[----:B------:R0:W2:Y:S01]  /*00d0*/  LDC.64 R8, c[0x4][R17] ;  /* 0x0100000011087b82 */ /* 0x0000a20000000a00 */
[----:B------:R-:W-:Y:S02]  /*00e0*/  IMAD.MOV.U32 R7, RZ, RZ, R2 ;  /* 0x000000ffff077224 */ /* 0x000fe400078e0002 */
[----:B-1----:R-:W-:Y:S01]  /*00f0*/  IMAD.U32 R4, RZ, RZ, UR4 ;  /* 0x00000004ff047e24 */ /* 0x002fe2000f8e00ff */
[----:B0-----:R-:W-:-:S07]  /*0100*/  MOV R5, UR5 ;  /* 0x0000000500057c02 */ /* 0x001fce0008000f00 */
[----:B------:R-:W-:-:S07]  /*0110*/  LEPC R20, `(.L_x_1) ;  /* 0x000000001014794e */ /* 0x000fce0000000000 */
[----:B--2---:R-:W-:Y:S05]  /*0120*/  CALL.ABS.NOINC R8 ;  /* 0x0000000008007343 */ /* 0x004fea0003c00000 */
.L_x_1:
[----:B------:R-:W-:-:S13]  /*0130*/  ISETP.NE.AND P0, PT, R18, 0x2, PT ;  /* 0x000000021200780c */ /* 0x000fda0003f05270 */
[----:B------:R-:W-:Y:S05]  /*0140*/  @!P0 BRA `(.L_x_2) ;  /* 0x0000000000348947 */ /* 0x000fea0003800000 */
[----:B------:R-:W-:-:S13]  /*0150*/  ISETP.NE.AND P0, PT, R18, 0x1, PT ;  /* 0x000000011200780c */ /* 0x000fda0003f05270 */
[----:B------:R-:W-:Y:S05]  /*0160*/  @P0 EXIT ;  /* 0x000000000000094d */ /* 0x000fea0003800000 */
[----:B------:R-:W-:Y:S01]  /*0170*/  IMAD.MOV.U32 R0, RZ, RZ, 0x1 ;  /* 0x00000001ff007424 */ /* 0x000fe200078e00ff */
[----:B------:R0:W1:Y:S01]  /*0180*/  LDC.64 R8, c[0x4][R17] ;  /* 0x0100000011087b82 */ /* 0x0000620000000a00 */
[----:B------:R-:W2:Y:S01]  /*0190*/  LDCU.64 UR4, c[0x4][0x10] ;  /* 0x01000200ff0477ac */ /* 0x000ea20008000a00 */
[----:B------:R-:W-:Y:S02]  /*01a0*/  IMAD.MOV.U32 R6, RZ, RZ, R16 ;  /* 0x000000ffff067224 */ /* 0x000fe400078e0010 */
[----:B------:R0:W-:Y:S01]  /*01b0*/  STL [R1], R0 ;  /* 0x0000000001007387 */ /* 0x0001e20000100800 */
[----:B------:R-:W-:Y:S01]  /*01c0*/  IMAD.MOV.U32 R7, RZ, RZ, R2 ;  /* 0x000000ffff077224 */ /* 0x000fe200078e0002 */
[----:B--2---:R-:W-:Y:S01]  /*01d0*/  MOV R4, UR4 ;  /* 0x0000000400047c02 */ /* 0x004fe20008000f00 */
[----:B0-----:R-:W-:-:S07]  /*01e0*/  IMAD.U32 R5, RZ, RZ, UR5 ;  /* 0x00000005ff057e24 */ /* 0x001fce000f8e00ff */
[----:B------:R-:W-:-:S07]  /*01f0*/  LEPC R20, `(.L_x_3) ;  /* 0x000000001014794e */ /* 0x000fce0000000000 */
[----:B-1----:R-:W-:Y:S05]  /*0200*/  CALL.ABS.NOINC R8 ;  /* 0x0000000008007343 */ /* 0x002fea0003c00000 */
.L_x_3:
[----:B------:R-:W-:Y:S05]  /*0210*/  EXIT ;  /* 0x000000000000794d */ /* 0x000fea0003800000 */
.L_x_2:
[----:B------:R-:W-:Y:S01]  /*0220*/  HFMA2 R0, -RZ, RZ, 0, 1.1920928955078125e-07 ;  /* 0x00000002ff007431 */ /* 0x000fe200000001ff */
[----:B------:R-:W-:Y:S01]  /*0230*/  MOV R3, 0x0 ;  /* 0x0000000000037802 */ /* 0x000fe20000000f00 */
[----:B------:R-:W0:Y:S01]  /*0240*/  LDCU.64 UR4, c[0x4][0x18] ;  /* 0x01000300ff0477ac */ /* 0x000e220008000a00 */
[----:B------:R-:W-:Y:S01]  /*0250*/  MOV R6, R16 ;  /* 0x0000001000067202 */ /* 0x000fe20000000f00 */
[----:B------:R-:W-:Y:S01]  /*0260*/  IMAD.MOV.U32 R7, RZ, RZ, R2 ;  /* 0x000000ffff077224 */ /* 0x000fe200078e0002 */
[----:B------:R1:W2:Y:S01]  /*0270*/  LDC.64 R8, c[0x4][R3] ;  /* 0x0100000003087b82 */ /* 0x0002a20000000a00 */
[----:B------:R1:W-:Y:S01]  /*0280*/  STL [R1], R0 ;  /* 0x0000000001007387 */ /* 0x0003e20000100800 */
[----:B0-----:R-:W-:Y:S02]  /*0290*/  IMAD.U32 R4, RZ, RZ, UR4 ;  /* 0x00000004ff047e24 */ /* 0x001fe4000f8e00ff */
[----:B-1----:R-:W-:-:S07]  /*02a0*/  IMAD.U32 R5, RZ, RZ, UR5 ;  /* 0x00000005ff057e24 */ /* 0x002fce000f8e00ff */
[----:B------:R-:W-:-:S07]  /*02b0*/  LEPC R20, `(.L_x_4) ;  /* 0x000000001014794e */ /* 0x000fce0000000000 */
[----:B--2---:R-:W-:Y:S05]  /*02c0*/  CALL.ABS.NOINC R8 ;  /* 0x0000000008007343 */ /* 0x004fea0003c00000 */
.L_x_4:
[----:B------:R-:W-:Y:S05]  /*02d0*/  EXIT ;  /* 0x000000000000794d */ /* 0x000fea0003800000 */
.L_x_0:
[----:B------:R-:W-:-:S13]  /*02e0*/  ISETP.NE.AND P0, PT, R18, 0x19, PT ;  /* 0x000000191200780c */ /* 0x000fda0003f05270 */
[----:B------:R-:W-:Y:S05]  /*02f0*/  @P0 BRA `(.L_x_5) ;  /* 0x0000000000300947 */ /* 0x000fea0003800000 */
[----:B------:R-:W-:Y:S01]  /*0300*/  IMAD.MOV.U32 R0, RZ, RZ, 0x19 ;  /* 0x00000019ff007424 */ /* 0x000fe200078e00ff */
[----:B------:R-:W-:Y:S01]  /*0310*/  MOV R3, 0x0 ;  /* 0x0000000000037802 */ /* 0x000fe20000000f00 */
[----:B------:R-:W0:Y:S01]  /*0320*/  LDCU.64 UR4, c[0x4][0x20] ;  /* 0x01000400ff0477ac */ /* 0x000e220008000a00 */
[----:B------:R-:W-:Y:S01]  /*0330*/  IMAD.MOV.U32 R6, RZ, RZ, R16 ;  /* 0x000000ffff067224 */ /* 0x000fe200078e0010 */
[----:B------:R-:W-:Y:S01]  /*0340*/  MOV R7, R2 ;  /* 0x0000000200077202 */ /* 0x000fe20000000f00 */
[----:B------:R1:W-:Y:S01]  /*0350*/  STL [R1], R0 ;  /* 0x0000000001007387 */ /* 0x0003e20000100800 */
[----:B------:R1:W2:Y:S01]  /*0360*/  LDC.64 R8, c[0x4][R3] ;  /* 0x0100000003087b82 */ /* 0x0002a20000000a00 */
[----:B0-----:R-:W-:Y:S01]  /*0370*/  MOV R4, UR4 ;  /* 0x0000000400047c02 */ /* 0x001fe20008000f00 */
[----:B-1----:R-:W-:-:S07]  /*0380*/  IMAD.U32 R5, RZ, RZ, UR5 ;  /* 0x00000005ff057e24 */ /* 0x002fce000f8e00ff */
[----:B------:R-:W-:-:S07]  /*0390*/  LEPC R20, `(.L_x_6) ;  /* 0x000000001014794e */ /* 0x000fce0000000000 */
[----:B--2---:R-:W-:Y:S05]  /*03a0*/  CALL.ABS.NOINC R8 ;  /* 0x0000000008007343 */ /* 0x004fea0003c00000 */
.L_x_6:
[----:B------:R-:W-:Y:S05]  /*03b0*/  EXIT ;  /* 0x000000000000794d */ /* 0x000fea0003800000 */
.L_x_5:
[----:B------:R-:W-:Y:S01]  /*03c0*/  MOV R0, 0x0 ;  /* 0x0000000000007802 */ /* 0x000fe20000000f00 */
[----:B------:R0:W-:Y:S01]  /*03d0*/  STL [R1], R18 ;  /* 0x0000001201007387 */ /* 0x0001e20000100800 */
[----:B------:R-:W1:Y:S01]  /*03e0*/  LDCU.64 UR4, c[0x4][0x28] ;  /* 0x01000500ff0477ac */ /* 0x000e620008000a00 */
[----:B------:R-:W-:Y:S01]  /*03f0*/  MOV R6, R16 ;  /* 0x0000001000067202 */ /* 0x000fe20000000f00 */
[----:B------:R0:W2:Y:S01]  /*0400*/  LDC.64 R8, c[0x4][R0] ;  /* 0x0100000000087b82 */ /* 0x0000a20000000a00 */
[----:B------:R-:W-:Y:S02]  /*0410*/  IMAD.MOV.U32 R7, RZ, RZ, R2 ;  /* 0x000000ffff077224 */ /* 0x000fe400078e0002 */
[----:B-1----:R-:W-:Y:S02]  /*0420*/  IMAD.U32 R4, RZ, RZ, UR4 ;  /* 0x00000004ff047e24 */ /* 0x002fe4000f8e00ff */
[----:B0-----:R-:W-:-:S07]  /*0430*/  IMAD.U32 R5, RZ, RZ, UR5 ;  /* 0x00000005ff057e24 */ /* 0x001fce000f8e00ff */
[----:B------:R-:W-:-:S07]  /*0440*/  LEPC R20, `(.L_x_7) ;  /* 0x000000001014794e */ /* 0x000fce0000000000 */
[----:B--2---:R-:W-:Y:S05]  /*0450*/  CALL.ABS.NOINC R8 ;  /* 0x0000000008007343 */ /* 0x004fea0003c00000 */
.L_x_7:
[----:B------:R-:W-:Y:S05]  /*0460*/  EXIT ;  /* 0x000000000000794d */ /* 0x000fea0003800000 */
.L_x_8:
[----:B------:R-:W-:-:S00]  /*0470*/  BRA `(.L_x_8) ;  /* 0xfffffffc00fc7947 */ /* 0x000fc0000383ffff */
[----:B------:R-:W-:-:S00]  /*0480*/  NOP ;  /* 0x0000000000007918 */ /* 0x000fc00000000000 */
[----:B------:R-:W-:-:S00]  /*0490*/  NOP ;  /* 0x0000000000007918 */ /* 0x000fc00000000000 */
[----:B------:R-:W-:-:S00]  /*04a0*/  NOP ;  /* 0x0000000000007918 */ /* 0x000fc00000000000 */
[----:B------:R-:W-:-:S00]  /*04b0*/  NOP ;  /* 0x0000000000007918 */ /* 0x000fc00000000000 */
[----:B------:R-:W-:-:S00]  /*04c0*/  NOP ;  /* 0x0000000000007918 */ /* 0x000fc00000000000 */
[----:B------:R-:W-:-:S00]  /*04d0*/  NOP ;  /* 0x0000000000007918 */ /* 0x000fc00000000000 */
[----:B------:R-:W-:-:S00]  /*04e0*/  NOP ;  /* 0x0000000000007918 */ /* 0x000fc00000000000 */
[----:B------:R-:W-:-:S00]  /*04f0*/  NOP ;  /* 0x0000000000007918 */ /* 0x000fc00000000000 */
.L_x_9:


//--------------------- .nv.global.init           --------------------------
	.section	.nv.global.init,"aw",@progbits
.nv.global.init:
	.type		$str$1,@object
	.size		$str$1,($str - $str$1)
$str$1:
        /*0000*/ 	.byte	0x0a, 0x20, 0x74, 0x68, 0x72, 0x65, 0x61, 0x64, 0x31, 0x20, 0x00
	.type		$str,@object
	.size		$str,($str$4 - $str)
$str:
        /*000b*/ 	.byte	0x0a, 0x20, 0x48, 0x65, 0x6c, 0x6c, 0x6f, 0x20, 0x25, 0x64, 0x20, 0x00
	.type		$str$4,@object
	.size		$str$4,($str$2 - $str$4)
$str$4:
        /*0017*/ 	.byte	0x0a, 0x20, 0x77, 0x61, 0x73, 0x74, 0x65, 0x20, 0x25, 0x64, 0x20, 0x00
	.type		$str$2,@object
	.size		$str$2,($str$3 - $str$2)
$str$2:
        /*0023*/ 	.byte	0x0a, 0x20, 0x74, 0x68, 0x72, 0x65, 0x61, 0x64, 0x20, 0x32, 0x20, 0x00
	.type		$str$3,@object
	.size		$str$3,(.L_3 - $str$3)
$str$3:
        /*002f*/ 	.byte	0x0a, 0x20, 0x74, 0x68, 0x72, 0x65, 0x61, 0x64, 0x32, 0x35, 0x20, 0x25, 0x64, 0x20, 0x00
.L_3:


//--------------------- .nv.shared.reserved.0     --------------------------
	.section	.nv.shared.reserved.0,"aw",@nobits
	.weak		__nv_reservedSMEM_offset_0_alias
	.size		__nv_reservedSMEM_offset_0_alias, 0, 64
	.other		__nv_reservedSMEM_offset_0_alias,@"STO_CUDA_RESERVED_SHARED STV_DEFAULT"
__nv_reservedSMEM_offset_0_alias:
	.zero		0
	.zero		64


//--------------------- .nv.constant0._Z3dodv     --------------------------
	.section	.nv.constant0._Z3dodv,"a",@progbits
	.sectionflags	@""
	.align	4
.nv.constant0._Z3dodv:
	.zero		896


//--------------------- SYMBOLS --------------------------

	.type		.nv.reservedSmem.offset0,@object
	.size		.nv.reservedSmem.offset0,0x4
	.type		vprintf,@function
